//
// Generated by NVIDIA NVVM Compiler
//
// Compiler Build ID: CL-36424714
// Cuda compilation tools, release 13.0, V13.0.88
// Based on NVVM 20.0.0
//

.version 9.0
.target sm_100
.address_size 64

	// .globl	_Z11add_tensorsPfS_S_i

.visible .entry _Z11add_tensorsPfS_S_i(
	.param .u64 .ptr .align 1 _Z11add_tensorsPfS_S_i_param_0,
	.param .u64 .ptr .align 1 _Z11add_tensorsPfS_S_i_param_1,
	.param .u64 .ptr .align 1 _Z11add_tensorsPfS_S_i_param_2,
	.param .u32 _Z11add_tensorsPfS_S_i_param_3
)
{
	.reg .pred 	%p<2>;
	.reg .b32 	%r<6>;
	.reg .b32 	%f<4>;
	.reg .b64 	%rd<11>;

	ld.param.u64 	%rd1, [_Z11add_tensorsPfS_S_i_param_0];
	ld.param.u64 	%rd2, [_Z11add_tensorsPfS_S_i_param_1];
	ld.param.u64 	%rd3, [_Z11add_tensorsPfS_S_i_param_2];
	ld.param.u32 	%r2, [_Z11add_tensorsPfS_S_i_param_3];
	mov.u32 	%r3, %ctaid.x;
	mov.u32 	%r4, %ntid.x;
	mov.u32 	%r5, %tid.x;
	mad.lo.s32 	%r1, %r3, %r4, %r5;
	setp.ge.s32 	%p1, %r1, %r2;
	@%p1 bra 	$L__BB0_2;
	cvta.to.global.u64 	%rd4, %rd1;
	cvta.to.global.u64 	%rd5, %rd2;
	cvta.to.global.u64 	%rd6, %rd3;
	mul.wide.s32 	%rd7, %r1, 4;
	add.s64 	%rd8, %rd4, %rd7;
	ld.global.f32 	%f1, [%rd8];
	add.s64 	%rd9, %rd5, %rd7;
	ld.global.f32 	%f2, [%rd9];
	add.f32 	%f3, %f1, %f2;
	add.s64 	%rd10, %rd6, %rd7;
	st.global.f32 	[%rd10], %f3;
$L__BB0_2:
	ret;

}
	// .globl	_Z11mlp_forwardPfS_S_S_iii
.visible .entry _Z11mlp_forwardPfS_S_S_iii(
	.param .u64 .ptr .align 1 _Z11mlp_forwardPfS_S_S_iii_param_0,
	.param .u64 .ptr .align 1 _Z11mlp_forwardPfS_S_S_iii_param_1,
	.param .u64 .ptr .align 1 _Z11mlp_forwardPfS_S_S_iii_param_2,
	.param .u64 .ptr .align 1 _Z11mlp_forwardPfS_S_S_iii_param_3,
	.param .u32 _Z11mlp_forwardPfS_S_S_iii_param_4,
	.param .u32 _Z11mlp_forwardPfS_S_S_iii_param_5,
	.param .u32 _Z11mlp_forwardPfS_S_S_iii_param_6
)
{
	.reg .pred 	%p<13>;
	.reg .b32 	%r<41>;
	.reg .b32 	%f<71>;
	.reg .b64 	%rd<57>;

	ld.param.u64 	%rd8, [_Z11mlp_forwardPfS_S_S_iii_param_0];
	ld.param.u64 	%rd9, [_Z11mlp_forwardPfS_S_S_iii_param_1];
	ld.param.u64 	%rd6, [_Z11mlp_forwardPfS_S_S_iii_param_2];
	ld.param.u64 	%rd7, [_Z11mlp_forwardPfS_S_S_iii_param_3];
	ld.param.u32 	%r20, [_Z11mlp_forwardPfS_S_S_iii_param_4];
	ld.param.u32 	%r18, [_Z11mlp_forwardPfS_S_S_iii_param_5];
	ld.param.u32 	%r19, [_Z11mlp_forwardPfS_S_S_iii_param_6];
	cvta.to.global.u64 	%rd1, %rd9;
	cvta.to.global.u64 	%rd2, %rd8;
	mov.u32 	%r21, %ctaid.y;
	mov.u32 	%r22, %ntid.y;
	mov.u32 	%r23, %tid.y;
	mad.lo.s32 	%r1, %r21, %r22, %r23;
	mov.u32 	%r24, %ctaid.x;
	mov.u32 	%r25, %ntid.x;
	mov.u32 	%r26, %tid.x;
	mad.lo.s32 	%r2, %r24, %r25, %r26;
	setp.ge.s32 	%p1, %r1, %r20;
	setp.ge.s32 	%p2, %r2, %r19;
	or.pred  	%p3, %p1, %p2;
	@%p3 bra 	$L__BB1_14;
	setp.lt.s32 	%p4, %r18, 1;
	mov.f32 	%f70, 0f00000000;
	@%p4 bra 	$L__BB1_13;
	mul.lo.s32 	%r3, %r18, %r1;
	and.b32  	%r4, %r18, 7;
	setp.lt.u32 	%p5, %r18, 8;
	mov.f32 	%f70, 0f00000000;
	mov.b32 	%r39, 0;
	@%p5 bra 	$L__BB1_5;
	and.b32  	%r39, %r18, 2147483640;
	neg.s32 	%r37, %r39;
	shl.b32 	%r7, %r19, 3;
	mul.wide.u32 	%rd10, %r3, 4;
	add.s64 	%rd11, %rd10, %rd2;
	add.s64 	%rd56, %rd11, 16;
	mov.f32 	%f70, 0f00000000;
	mul.wide.s32 	%rd14, %r19, 4;
	mov.u32 	%r36, %r2;
$L__BB1_4:
	.pragma "nounroll";
	ld.global.f32 	%f17, [%rd56+-16];
	mul.wide.s32 	%rd12, %r36, 4;
	add.s64 	%rd13, %rd1, %rd12;
	ld.global.f32 	%f18, [%rd13];
	fma.rn.f32 	%f19, %f17, %f18, %f70;
	ld.global.f32 	%f20, [%rd56+-12];
	add.s64 	%rd15, %rd13, %rd14;
	ld.global.f32 	%f21, [%rd15];
	fma.rn.f32 	%f22, %f20, %f21, %f19;
	ld.global.f32 	%f23, [%rd56+-8];
	add.s64 	%rd16, %rd15, %rd14;
	ld.global.f32 	%f24, [%rd16];
	fma.rn.f32 	%f25, %f23, %f24, %f22;
	ld.global.f32 	%f26, [%rd56+-4];
	add.s64 	%rd17, %rd16, %rd14;
	ld.global.f32 	%f27, [%rd17];
	fma.rn.f32 	%f28, %f26, %f27, %f25;
	ld.global.f32 	%f29, [%rd56];
	add.s64 	%rd18, %rd17, %rd14;
	ld.global.f32 	%f30, [%rd18];
	fma.rn.f32 	%f31, %f29, %f30, %f28;
	ld.global.f32 	%f32, [%rd56+4];
	add.s64 	%rd19, %rd18, %rd14;
	ld.global.f32 	%f33, [%rd19];
	fma.rn.f32 	%f34, %f32, %f33, %f31;
	ld.global.f32 	%f35, [%rd56+8];
	add.s64 	%rd20, %rd19, %rd14;
	ld.global.f32 	%f36, [%rd20];
	fma.rn.f32 	%f37, %f35, %f36, %f34;
	ld.global.f32 	%f38, [%rd56+12];
	add.s64 	%rd21, %rd20, %rd14;
	ld.global.f32 	%f39, [%rd21];
	fma.rn.f32 	%f70, %f38, %f39, %f37;
	add.s32 	%r37, %r37, 8;
	add.s32 	%r36, %r36, %r7;
	add.s64 	%rd56, %rd56, 32;
	setp.ne.s32 	%p6, %r37, 0;
	@%p6 bra 	$L__BB1_4;
$L__BB1_5:
	setp.eq.s32 	%p7, %r4, 0;
	@%p7 bra 	$L__BB1_13;
	and.b32  	%r13, %r18, 3;
	setp.lt.u32 	%p8, %r4, 4;
	@%p8 bra 	$L__BB1_8;
	add.s32 	%r28, %r39, %r3;
	mul.wide.u32 	%rd22, %r28, 4;
	add.s64 	%rd23, %rd2, %rd22;
	ld.global.f32 	%f41, [%rd23];
	mad.lo.s32 	%r29, %r39, %r19, %r2;
	mul.wide.s32 	%rd24, %r29, 4;
	add.s64 	%rd25, %rd1, %rd24;
	ld.global.f32 	%f42, [%rd25];
	fma.rn.f32 	%f43, %f41, %f42, %f70;
	cvt.u64.u32 	%rd26, %r3;
	cvt.u64.u32 	%rd27, %r39;
	add.s64 	%rd28, %rd27, %rd26;
	shl.b64 	%rd29, %rd28, 2;
	add.s64 	%rd30, %rd2, %rd29;
	ld.global.f32 	%f44, [%rd30+4];
	mul.wide.s32 	%rd31, %r19, 4;
	add.s64 	%rd32, %rd25, %rd31;
	ld.global.f32 	%f45, [%rd32];
	fma.rn.f32 	%f46, %f44, %f45, %f43;
	ld.global.f32 	%f47, [%rd30+8];
	add.s64 	%rd33, %rd32, %rd31;
	ld.global.f32 	%f48, [%rd33];
	fma.rn.f32 	%f49, %f47, %f48, %f46;
	ld.global.f32 	%f50, [%rd30+12];
	add.s64 	%rd34, %rd33, %rd31;
	ld.global.f32 	%f51, [%rd34];
	fma.rn.f32 	%f70, %f50, %f51, %f49;
	add.s32 	%r39, %r39, 4;
$L__BB1_8:
	setp.eq.s32 	%p9, %r13, 0;
	@%p9 bra 	$L__BB1_13;
	setp.eq.s32 	%p10, %r13, 1;
	@%p10 bra 	$L__BB1_11;
	add.s32 	%r30, %r39, %r3;
	mul.wide.u32 	%rd35, %r30, 4;
	add.s64 	%rd36, %rd2, %rd35;
	ld.global.f32 	%f53, [%rd36];
	mad.lo.s32 	%r31, %r39, %r19, %r2;
	mul.wide.s32 	%rd37, %r31, 4;
	add.s64 	%rd38, %rd1, %rd37;
	ld.global.f32 	%f54, [%rd38];
	fma.rn.f32 	%f55, %f53, %f54, %f70;
	cvt.u64.u32 	%rd39, %r3;
	cvt.u64.u32 	%rd40, %r39;
	add.s64 	%rd41, %rd40, %rd39;
	shl.b64 	%rd42, %rd41, 2;
	add.s64 	%rd43, %rd2, %rd42;
	ld.global.f32 	%f56, [%rd43+4];
	mul.wide.s32 	%rd44, %r19, 4;
	add.s64 	%rd45, %rd38, %rd44;
	ld.global.f32 	%f57, [%rd45];
	fma.rn.f32 	%f70, %f56, %f57, %f55;
	add.s32 	%r39, %r39, 2;
$L__BB1_11:
	and.b32  	%r32, %r18, 1;
	setp.eq.b32 	%p11, %r32, 1;
	not.pred 	%p12, %p11;
	@%p12 bra 	$L__BB1_13;
	add.s32 	%r33, %r39, %r3;
	mul.wide.u32 	%rd46, %r33, 4;
	add.s64 	%rd47, %rd2, %rd46;
	ld.global.f32 	%f58, [%rd47];
	mad.lo.s32 	%r34, %r39, %r19, %r2;
	mul.wide.s32 	%rd48, %r34, 4;
	add.s64 	%rd49, %rd1, %rd48;
	ld.global.f32 	%f59, [%rd49];
	fma.rn.f32 	%f70, %f58, %f59, %f70;
$L__BB1_13:
	cvta.to.global.u64 	%rd50, %rd6;
	mul.wide.s32 	%rd51, %r2, 4;
	add.s64 	%rd52, %rd50, %rd51;
	ld.global.f32 	%f60, [%rd52];
	add.f32 	%f61, %f70, %f60;
	max.f32 	%f62, %f61, 0f00000000;
	mad.lo.s32 	%r35, %r19, %r1, %r2;
	cvta.to.global.u64 	%rd53, %rd7;
	mul.wide.s32 	%rd54, %r35, 4;
	add.s64 	%rd55, %rd53, %rd54;
	st.global.f32 	[%rd55], %f62;
$L__BB1_14:
	ret;

}
	// .globl	_Z15apply_attentionPfS_S_ii
.visible .entry _Z15apply_attentionPfS_S_ii(
	.param .u64 .ptr .align 1 _Z15apply_attentionPfS_S_ii_param_0,
	.param .u64 .ptr .align 1 _Z15apply_attentionPfS_S_ii_param_1,
	.param .u64 .ptr .align 1 _Z15apply_attentionPfS_S_ii_param_2,
	.param .u32 _Z15apply_attentionPfS_S_ii_param_3,
	.param .u32 _Z15apply_attentionPfS_S_ii_param_4
)
{
	.reg .pred 	%p<4>;
	.reg .b32 	%r<8>;
	.reg .b32 	%f<4>;
	.reg .b64 	%rd<12>;

	ld.param.u64 	%rd1, [_Z15apply_attentionPfS_S_ii_param_0];
	ld.param.u64 	%rd2, [_Z15apply_attentionPfS_S_ii_param_1];
	ld.param.u64 	%rd3, [_Z15apply_attentionPfS_S_ii_param_2];
	ld.param.u32 	%r3, [_Z15apply_attentionPfS_S_ii_param_3];
	ld.param.u32 	%r4, [_Z15apply_attentionPfS_S_ii_param_4];
	mov.u32 	%r5, %ctaid.x;
	mov.u32 	%r6, %ntid.x;
	mov.u32 	%r7, %tid.x;
	mad.lo.s32 	%r1, %r5, %r6, %r7;
	div.s32 	%r2, %r1, %r4;
	setp.ge.s32 	%p1, %r2, %r3;
	setp.lt.s32 	%p2, %r4, 0;
	or.pred  	%p3, %p2, %p1;
	@%p3 bra 	$L__BB2_2;
	cvta.to.global.u64 	%rd4, %rd1;
	cvta.to.global.u64 	%rd5, %rd2;
	cvta.to.global.u64 	%rd6, %rd3;
	mul.wide.s32 	%rd7, %r2, 4;
	add.s64 	%rd8, %rd4, %rd7;
	ld.global.f32 	%f1, [%rd8];
	mul.wide.s32 	%rd9, %r1, 4;
	add.s64 	%rd10, %rd5, %rd9;
	ld.global.f32 	%f2, [%rd10];
	mul.f32 	%f3, %f1, %f2;
	add.s64 	%rd11, %rd6, %rd9;
	st.global.f32 	[%rd11], %f3;
$L__BB2_2:
	ret;

}


// ===== COMPILED SASS (sm_100) =====

	.target	sm_100

	.elftype	@"ET_EXEC"


//--------------------- .note.nv.tkinfo           --------------------------
	.section	.note.nv.tkinfo,"",@"SHT_NOTE"
	.sectionflags	@"SHF_NOTE_NV_TKINFO"
	.tkinfo
        /*0018*/ 	.word	0x00000002
        /*0030*/ 	.string	""
        /*0030*/ 	.string	"ptxas"
        /*0030*/ 	.string	"Cuda compilation tools, release 13.0, V13.0.88"
        /*0030*/ 	.string	"Build cuda_13.0.r13.0/compiler.36424714_0"
        /*0030*/ 	.string	"-arch sm_100 -m 64 "



//--------------------- .note.nv.cuinfo           --------------------------
	.section	.note.nv.cuinfo,"",@"SHT_NOTE"
	.sectionflags	@"SHF_NOTE_NV_CUINFO"
        /*0018*/ 	.short	0x0002
        /*001a*/ 	.short	0x0064
        /*001c*/ 	.short	0x0082
	.zero		2


//--------------------- .nv.info                  --------------------------
	.section	.nv.info,"",@"SHT_CUDA_INFO"
	.align	4


	//----- nvinfo : EIATTR_REGCOUNT
	.align		4
        /*0000*/ 	.byte	0x04, 0x2f
        /*0002*/ 	.short	(.L_1 - .L_0)
	.align		4
.L_0:
        /*0004*/ 	.word	index@(_Z11add_tensorsPfS_S_i)
        /*0008*/ 	.word	0x0000000c


	//----- nvinfo : EIATTR_FRAME_SIZE
	.align		4
.L_1:
        /*000c*/ 	.byte	0x04, 0x11
        /*000e*/ 	.short	(.L_3 - .L_2)
	.align		4
.L_2:
        /*0010*/ 	.word	index@(_Z11add_tensorsPfS_S_i)
        /*0014*/ 	.word	0x00000000


	//----- nvinfo : EIATTR_REGCOUNT
	.align		4
.L_3:
        /*0018*/ 	.byte	0x04, 0x2f
        /*001a*/ 	.short	(.L_5 - .L_4)
	.align		4
.L_4:
        /*001c*/ 	.word	index@(_Z11mlp_forwardPfS_S_S_iii)
        /*0020*/ 	.word	0x00000020


	//----- nvinfo : EIATTR_FRAME_SIZE
	.align		4
.L_5:
        /*0024*/ 	.byte	0x04, 0x11
        /*0026*/ 	.short	(.L_7 - .L_6)
	.align		4
.L_6:
        /*0028*/ 	.word	index@(_Z11mlp_forwardPfS_S_S_iii)
        /*002c*/ 	.word	0x00000000


	//----- nvinfo : EIATTR_REGCOUNT
	.align		4
.L_7:
        /*0030*/ 	.byte	0x04, 0x2f
        /*0032*/ 	.short	(.L_9 - .L_8)
	.align		4
.L_8:
        /*0034*/ 	.word	index@(_Z15apply_attentionPfS_S_ii)
        /*0038*/ 	.word	0x0000000c


	//----- nvinfo : EIATTR_FRAME_SIZE
	.align		4
.L_9:
        /*003c*/ 	.byte	0x04, 0x11
        /*003e*/ 	.short	(.L_11 - .L_10)
	.align		4
.L_10:
        /*0040*/ 	.word	index@(_Z15apply_attentionPfS_S_ii)
        /*0044*/ 	.word	0x00000000


	//----- nvinfo : EIATTR_MIN_STACK_SIZE
	.align		4
.L_11:
        /*0048*/ 	.byte	0x04, 0x12
        /*004a*/ 	.short	(.L_13 - .L_12)
	.align		4
.L_12:
        /*004c*/ 	.word	index@(_Z15apply_attentionPfS_S_ii)
        /*0050*/ 	.word	0x00000000


	//----- nvinfo : EIATTR_MIN_STACK_SIZE
	.align		4
.L_13:
        /*0054*/ 	.byte	0x04, 0x12
        /*0056*/ 	.short	(.L_15 - .L_14)
	.align		4
.L_14:
        /*0058*/ 	.word	index@(_Z11mlp_forwardPfS_S_S_iii)
        /*005c*/ 	.word	0x00000000


	//----- nvinfo : EIATTR_MIN_STACK_SIZE
	.align		4
.L_15:
        /*0060*/ 	.byte	0x04, 0x12
        /*0062*/ 	.short	(.L_17 - .L_16)
	.align		4
.L_16:
        /*0064*/ 	.word	index@(_Z11add_tensorsPfS_S_i)
        /*0068*/ 	.word	0x00000000
.L_17:


//--------------------- .nv.compat                --------------------------
	.section	.nv.compat,"",@"SHT_CUDA_COMPAT_INFO"
	.align	4
        /*0000*/ 	.byte	0x02, 0x09, 0x00, 0x00, 0x02, 0x02, 0x01, 0x00, 0x02, 0x05, 0x05, 0x00, 0x03, 0x07, 0x01, 0x01
        /*0010*/ 	.byte	0x02, 0x03, 0x00, 0x00, 0x02, 0x06, 0x01, 0x00, 0x04, 0x0b, 0x08, 0x00, 0x09, 0x00, 0x00, 0x00
        /*0020*/ 	.byte	0x00, 0x00, 0x00, 0x00


//--------------------- .nv.info._Z15apply_attentionPfS_S_ii --------------------------
	.section	.nv.info._Z15apply_attentionPfS_S_ii,"",@"SHT_CUDA_INFO"
	.sectionflags	@""
	.align	4


	//----- nvinfo : EIATTR_CUDA_API_VERSION
	.align		4
        /*0000*/ 	.byte	0x04, 0x37
        /*0002*/ 	.short	(.L_19 - .L_18)
.L_18:
        /*0004*/ 	.word	0x00000082


	//----- nvinfo : EIATTR_KPARAM_INFO
	.align		4
.L_19:
        /*0008*/ 	.byte	0x04, 0x17
        /*000a*/ 	.short	(.L_21 - .L_20)
.L_20:
        /*000c*/ 	.word	0x00000000
        /*0010*/ 	.short	0x0004
        /*0012*/ 	.short	0x001c
        /*0014*/ 	.byte	0x00, 0xf0, 0x11, 0x00


	//----- nvinfo : EIATTR_KPARAM_INFO
	.align		4
.L_21:
        /*0018*/ 	.byte	0x04, 0x17
        /*001a*/ 	.short	(.L_23 - .L_22)
.L_22:
        /*001c*/ 	.word	0x00000000
        /*0020*/ 	.short	0x0003
        /*0022*/ 	.short	0x0018
        /*0024*/ 	.byte	0x00, 0xf0, 0x11, 0x00


	//----- nvinfo : EIATTR_KPARAM_INFO
	.align		4
.L_23:
        /*0028*/ 	.byte	0x04, 0x17
        /*002a*/ 	.short	(.L_25 - .L_24)
.L_24:
        /*002c*/ 	.word	0x00000000
        /*0030*/ 	.short	0x0002
        /*0032*/ 	.short	0x0010
        /*0034*/ 	.byte	0x00, 0xf5, 0x21, 0x00


	//----- nvinfo : EIATTR_KPARAM_INFO
	.align		4
.L_25:
        /*0038*/ 	.byte	0x04, 0x17
        /*003a*/ 	.short	(.L_27 - .L_26)
.L_26:
        /*003c*/ 	.word	0x00000000
        /*0040*/ 	.short	0x0001
        /*0042*/ 	.short	0x0008
        /*0044*/ 	.byte	0x00, 0xf5, 0x21, 0x00


	//----- nvinfo : EIATTR_KPARAM_INFO
	.align		4
.L_27:
        /*0048*/ 	.byte	0x04, 0x17
        /*004a*/ 	.short	(.L_29 - .L_28)
.L_28:
        /*004c*/ 	.word	0x00000000
        /*0050*/ 	.short	0x0000
        /*0052*/ 	.short	0x0000
        /*0054*/ 	.byte	0x00, 0xf5, 0x21, 0x00


	//----- nvinfo : EIATTR_SPARSE_MMA_MASK
	.align		4
.L_29:
        /*0058*/ 	.byte	0x03, 0x50
        /*005a*/ 	.short	0x0000


	//----- nvinfo : EIATTR_MAXREG_COUNT
	.align		4
        /*005c*/ 	.byte	0x03, 0x1b
        /*005e*/ 	.short	0x00ff


	//----- nvinfo : EIATTR_MERCURY_ISA_VERSION
	.align		4
        /*0060*/ 	.byte	0x03, 0x5f
        /*0062*/ 	.short	0x0101


	//----- nvinfo : EIATTR_VRC_CTA_INIT_COUNT
	.align		4
        /*0064*/ 	.byte	0x02, 0x4a
	.zero		1
	.zero		1


	//----- nvinfo : EIATTR_EXIT_INSTR_OFFSETS
	.align		4
        /*0068*/ 	.byte	0x04, 0x1c
        /*006a*/ 	.short	(.L_31 - .L_30)


	//   ....[0]....
.L_30:
        /*006c*/ 	.word	0x00000210


	//   ....[1]....
        /*0070*/ 	.word	0x000002d0


	//----- nvinfo : EIATTR_CBANK_PARAM_SIZE
	.align		4
.L_31:
        /*0074*/ 	.byte	0x03, 0x19
        /*0076*/ 	.short	0x0020


	//----- nvinfo : EIATTR_PARAM_CBANK
	.align		4
        /*0078*/ 	.byte	0x04, 0x0a
        /*007a*/ 	.short	(.L_33 - .L_32)
	.align		4
.L_32:
        /*007c*/ 	.word	index@(.nv.constant0._Z15apply_attentionPfS_S_ii)
        /*0080*/ 	.short	0x0380
        /*0082*/ 	.short	0x0020


	//----- nvinfo : EIATTR_SW_WAR
	.align		4
.L_33:
        /*0084*/ 	.byte	0x04, 0x36
        /*0086*/ 	.short	(.L_35 - .L_34)
.L_34:
        /*0088*/ 	.word	0x00000008
.L_35:


//--------------------- .nv.info._Z11mlp_forwardPfS_S_S_iii --------------------------
	.section	.nv.info._Z11mlp_forwardPfS_S_S_iii,"",@"SHT_CUDA_INFO"
	.sectionflags	@""
	.align	4


	//----- nvinfo : EIATTR_CUDA_API_VERSION
	.align		4
        /*0000*/ 	.byte	0x04, 0x37
        /*0002*/ 	.short	(.L_37 - .L_36)
.L_36:
        /*0004*/ 	.word	0x00000082


	//----- nvinfo : EIATTR_KPARAM_INFO
	.align		4
.L_37:
        /*0008*/ 	.byte	0x04, 0x17
        /*000a*/ 	.short	(.L_39 - .L_38)
.L_38:
        /*000c*/ 	.word	0x00000000
        /*0010*/ 	.short	0x0006
        /*0012*/ 	.short	0x0028
        /*0014*/ 	.byte	0x00, 0xf0, 0x11, 0x00


	//----- nvinfo : EIATTR_KPARAM_INFO
	.align		4
.L_39:
        /*0018*/ 	.byte	0x04, 0x17
        /*001a*/ 	.short	(.L_41 - .L_40)
.L_40:
        /*001c*/ 	.word	0x00000000
        /*0020*/ 	.short	0x0005
        /*0022*/ 	.short	0x0024
        /*0024*/ 	.byte	0x00, 0xf0, 0x11, 0x00


	//----- nvinfo : EIATTR_KPARAM_INFO
	.align		4
.L_41:
        /*0028*/ 	.byte	0x04, 0x17
        /*002a*/ 	.short	(.L_43 - .L_42)
.L_42:
        /*002c*/ 	.word	0x00000000
        /*0030*/ 	.short	0x0004
        /*0032*/ 	.short	0x0020
        /*0034*/ 	.byte	0x00, 0xf0, 0x11, 0x00


	//----- nvinfo : EIATTR_KPARAM_INFO
	.align		4
.L_43:
        /*0038*/ 	.byte	0x04, 0x17
        /*003a*/ 	.short	(.L_45 - .L_44)
.L_44:
        /*003c*/ 	.word	0x00000000
        /*0040*/ 	.short	0x0003
        /*0042*/ 	.short	0x0018
        /*0044*/ 	.byte	0x00, 0xf5, 0x21, 0x00


	//----- nvinfo : EIATTR_KPARAM_INFO
	.align		4
.L_45:
        /*0048*/ 	.byte	0x04, 0x17
        /*004a*/ 	.short	(.L_47 - .L_46)
.L_46:
        /*004c*/ 	.word	0x00000000
        /*0050*/ 	.short	0x0002
        /*0052*/ 	.short	0x0010
        /*0054*/ 	.byte	0x00, 0xf5, 0x21, 0x00


	//----- nvinfo : EIATTR_KPARAM_INFO
	.align		4
.L_47:
        /*0058*/ 	.byte	0x04, 0x17
        /*005a*/ 	.short	(.L_49 - .L_48)
.L_48:
        /*005c*/ 	.word	0x00000000
        /*0060*/ 	.short	0x0001
        /*0062*/ 	.short	0x0008
        /*0064*/ 	.byte	0x00, 0xf5, 0x21, 0x00


	//----- nvinfo : EIATTR_KPARAM_INFO
	.align		4
.L_49:
        /*0068*/ 	.byte	0x04, 0x17
        /*006a*/ 	.short	(.L_51 - .L_50)
.L_50:
        /*006c*/ 	.word	0x00000000
        /*0070*/ 	.short	0x0000
        /*0072*/ 	.short	0x0000
        /*0074*/ 	.byte	0x00, 0xf5, 0x21, 0x00


	//----- nvinfo : EIATTR_SPARSE_MMA_MASK
	.align		4
.L_51:
        /*0078*/ 	.byte	0x03, 0x50
        /*007a*/ 	.short	0x0000


	//----- nvinfo : EIATTR_MAXREG_COUNT
	.align		4
        /*007c*/ 	.byte	0x03, 0x1b
        /*007e*/ 	.short	0x00ff


	//----- nvinfo : EIATTR_MERCURY_ISA_VERSION
	.align		4
        /*0080*/ 	.byte	0x03, 0x5f
        /*0082*/ 	.short	0x0101


	//----- nvinfo : EIATTR_VRC_CTA_INIT_COUNT
	.align		4
        /*0084*/ 	.byte	0x02, 0x4a
	.zero		1
	.zero		1


	//----- nvinfo : EIATTR_EXIT_INSTR_OFFSETS
	.align		4
        /*0088*/ 	.byte	0x04, 0x1c
        /*008a*/ 	.short	(.L_53 - .L_52)


	//   ....[0]....
.L_52:
        /*008c*/ 	.word	0x000000d0


	//   ....[1]....
        /*0090*/ 	.word	0x00000940


	//----- nvinfo : EIATTR_CBANK_PARAM_SIZE
	.align		4
.L_53:
        /*0094*/ 	.byte	0x03, 0x19
        /*0096*/ 	.short	0x002c


	//----- nvinfo : EIATTR_PARAM_CBANK
	.align		4
        /*0098*/ 	.byte	0x04, 0x0a
        /*009a*/ 	.short	(.L_55 - .L_54)
	.align		4
.L_54:
        /*009c*/ 	.word	index@(.nv.constant0._Z11mlp_forwardPfS_S_S_iii)
        /*00a0*/ 	.short	0x0380
        /*00a2*/ 	.short	0x002c


	//----- nvinfo : EIATTR_SW_WAR
	.align		4
.L_55:
        /*00a4*/ 	.byte	0x04, 0x36
        /*00a6*/ 	.short	(.L_57 - .L_56)
.L_56:
        /*00a8*/ 	.word	0x00000008
.L_57:


//--------------------- .nv.info._Z11add_tensorsPfS_S_i --------------------------
	.section	.nv.info._Z11add_tensorsPfS_S_i,"",@"SHT_CUDA_INFO"
	.sectionflags	@""
	.align	4


	//----- nvinfo : EIATTR_CUDA_API_VERSION
	.align		4
        /*0000*/ 	.byte	0x04, 0x37
        /*0002*/ 	.short	(.L_59 - .L_58)
.L_58:
        /*0004*/ 	.word	0x00000082


	//----- nvinfo : EIATTR_KPARAM_INFO
	.align		4
.L_59:
        /*0008*/ 	.byte	0x04, 0x17
        /*000a*/ 	.short	(.L_61 - .L_60)
.L_60:
        /*000c*/ 	.word	0x00000000
        /*0010*/ 	.short	0x0003
        /*0012*/ 	.short	0x0018
        /*0014*/ 	.byte	0x00, 0xf0, 0x11, 0x00


	//----- nvinfo : EIATTR_KPARAM_INFO
	.align		4
.L_61:
        /*0018*/ 	.byte	0x04, 0x17
        /*001a*/ 	.short	(.L_63 - .L_62)
.L_62:
        /*001c*/ 	.word	0x00000000
        /*0020*/ 	.short	0x0002
        /*0022*/ 	.short	0x0010
        /*0024*/ 	.byte	0x00, 0xf5, 0x21, 0x00


	//----- nvinfo : EIATTR_KPARAM_INFO
	.align		4
.L_63:
        /*0028*/ 	.byte	0x04, 0x17
        /*002a*/ 	.short	(.L_65 - .L_64)
.L_64:
        /*002c*/ 	.word	0x00000000
        /*0030*/ 	.short	0x0001
        /*0032*/ 	.short	0x0008
        /*0034*/ 	.byte	0x00, 0xf5, 0x21, 0x00


	//----- nvinfo : EIATTR_KPARAM_INFO
	.align		4
.L_65:
        /*0038*/ 	.byte	0x04, 0x17
        /*003a*/ 	.short	(.L_67 - .L_66)
.L_66:
        /*003c*/ 	.word	0x00000000
        /*0040*/ 	.short	0x0000
        /*0042*/ 	.short	0x0000
        /*0044*/ 	.byte	0x00, 0xf5, 0x21, 0x00


	//----- nvinfo : EIATTR_SPARSE_MMA_MASK
	.align		4
.L_67:
        /*0048*/ 	.byte	0x03, 0x50
        /*004a*/ 	.short	0x0000


	//----- nvinfo : EIATTR_MAXREG_COUNT
	.align		4
        /*004c*/ 	.byte	0x03, 0x1b
        /*004e*/ 	.short	0x00ff


	//----- nvinfo : EIATTR_MERCURY_ISA_VERSION
	.align		4
        /*0050*/ 	.byte	0x03, 0x5f
        /*0052*/ 	.short	0x0101


	//----- nvinfo : EIATTR_VRC_CTA_INIT_COUNT
	.align		4
        /*0054*/ 	.byte	0x02, 0x4a
	.zero		1
	.zero		1


	//----- nvinfo : EIATTR_EXIT_INSTR_OFFSETS
	.align		4
        /*0058*/ 	.byte	0x04, 0x1c
        /*005a*/ 	.short	(.L_69 - .L_68)


	//   ....[0]....
.L_68:
        /*005c*/ 	.word	0x00000070


	//   ....[1]....
        /*0060*/ 	.word	0x00000130


	//----- nvinfo : EIATTR_CBANK_PARAM_SIZE
	.align		4
.L_69:
        /*0064*/ 	.byte	0x03, 0x19
        /*0066*/ 	.short	0x001c


	//----- nvinfo : EIATTR_PARAM_CBANK
	.align		4
        /*0068*/ 	.byte	0x04, 0x0a
        /*006a*/ 	.short	(.L_71 - .L_70)
	.align		4
.L_70:
        /*006c*/ 	.word	index@(.nv.constant0._Z11add_tensorsPfS_S_i)
        /*0070*/ 	.short	0x0380
        /*0072*/ 	.short	0x001c


	//----- nvinfo : EIATTR_SW_WAR
	.align		4
.L_71:
        /*0074*/ 	.byte	0x04, 0x36
        /*0076*/ 	.short	(.L_73 - .L_72)
.L_72:
        /*0078*/ 	.word	0x00000008
.L_73:


//--------------------- .nv.callgraph             --------------------------
	.section	.nv.callgraph,"",@"SHT_CUDA_CALLGRAPH"
	.align	4
	.sectionentsize	8
	.align		4
        /*0000*/ 	.word	0x00000000
	.align		4
        /*0004*/ 	.word	0xffffffff
	.align		4
        /*0008*/ 	.word	0x00000000
	.align		4
        /*000c*/ 	.word	0xfffffffe
	.align		4
        /*0010*/ 	.word	0x00000000
	.align		4
        /*0014*/ 	.word	0xfffffffd
	.align		4
        /*0018*/ 	.word	0x00000000
	.align		4
        /*001c*/ 	.word	0xfffffffc


//--------------------- .text._Z15apply_attentionPfS_S_ii --------------------------
	.section	.text._Z15apply_attentionPfS_S_ii,"ax",@progbits
	.align	128
        .global         _Z15apply_attentionPfS_S_ii
        .type           _Z15apply_attentionPfS_S_ii,@function
        .size           _Z15apply_attentionPfS_S_ii,(.L_x_7 - _Z15apply_attentionPfS_S_ii)
        .other          _Z15apply_attentionPfS_S_ii,@"STO_CUDA_ENTRY STV_DEFAULT"
_Z15apply_attentionPfS_S_ii:
.text._Z15apply_attentionPfS_S_ii:
[----:B------:R-:W-:Y:S08]  /*0000*/  LDC R1, c[0x0][0x37c] ;  /* 0x0000df00ff017b82 */ /* 0x000ff00000000800 */
[----:B------:R-:W0:Y:S01]  /*0010*/  LDC R6, c[0x0][0x39c] ;  /* 0x0000e700ff067b82 */ /* 0x000e220000000800 */
[----:B------:R-:W1:Y:S07]  /*0020*/  S2R R4, SR_TID.X ;  /* 0x0000000000047919 */ /* 0x000e6e0000002100 */
[----:B------:R-:W1:Y:S08]  /*0030*/  S2UR UR4, SR_CTAID.X ;  /* 0x00000000000479c3 */ /* 0x000e700000002500 */
[----:B------:R-:W1:Y:S01]  /*0040*/  LDC R9, c[0x0][0x360] ;  /* 0x0000d800ff097b82 */ /* 0x000e620000000800 */
[----:B0-----:R-:W-:-:S04]  /*0050*/  IABS R5, R6 ;  /* 0x0000000600057213 */ /* 0x001fc80000000000 */
[----:B------:R-:W0:Y:S01]  /*0060*/  I2F.RP R0, R5 ;  /* 0x0000000500007306 */ /* 0x000e220000209400 */
[----:B-1----:R-:W-:Y:S01]  /*0070*/  IMAD R9, R9, UR4, R4 ;  /* 0x0000000409097c24 */ /* 0x002fe2000f8e0204 */
[----:B------:R-:W1:Y:S06]  /*0080*/  LDCU UR4, c[0x0][0x398] ;  /* 0x00007300ff0477ac */ /* 0x000e6c0008000800 */
[----:B0-----:R-:W0:Y:S02]  /*0090*/  MUFU.RCP R0, R0 ;  /* 0x0000000000007308 */ /* 0x001e240000001000 */
[----:B0-----:R-:W-:Y:S01]  /*00a0*/  VIADD R2, R0, 0xffffffe ;  /* 0x0ffffffe00027836 */ /* 0x001fe20000000000 */
[----:B------:R-:W-:-:S05]  /*00b0*/  IABS R0, R9 ;  /* 0x0000000900007213 */ /* 0x000fca0000000000 */
[----:B------:R0:W2:Y:S02]  /*00c0*/  F2I.FTZ.U32.TRUNC.NTZ R3, R2 ;  /* 0x0000000200037305 */ /* 0x0000a4000021f000 */
[----:B0-----:R-:W-:Y:S01]  /*00d0*/  IMAD.MOV.U32 R2, RZ, RZ, RZ ;  /* 0x000000ffff027224 */ /* 0x001fe200078e00ff */
[----:B--2---:R-:W-:-:S05]  /*00e0*/  IADD3 R8, PT, PT, RZ, -R3, RZ ;  /* 0x80000003ff087210 */ /* 0x004fca0007ffe0ff */
[----:B------:R-:W-:-:S04]  /*00f0*/  IMAD R7, R8, R5, RZ ;  /* 0x0000000508077224 */ /* 0x000fc800078e02ff */
[----:B------:R-:W-:-:S06]  /*0100*/  IMAD.HI.U32 R3, R3, R7, R2 ;  /* 0x0000000703037227 */ /* 0x000fcc00078e0002 */
[----:B------:R-:W-:-:S05]  /*0110*/  IMAD.HI.U32 R3, R3, R0, RZ ;  /* 0x0000000003037227 */ /* 0x000fca00078e00ff */
[----:B------:R-:W-:-:S05]  /*0120*/  IADD3 R4, PT, PT, -R3, RZ, RZ ;  /* 0x000000ff03047210 */ /* 0x000fca0007ffe1ff */
[----:B------:R-:W-:-:S05]  /*0130*/  IMAD R0, R5, R4, R0 ;  /* 0x0000000405007224 */ /* 0x000fca00078e0200 */
[----:B------:R-:W-:-:S13]  /*0140*/  ISETP.GT.U32.AND P2, PT, R5, R0, PT ;  /* 0x000000000500720c */ /* 0x000fda0003f44070 */
[----:B------:R-:W-:Y:S01]  /*0150*/  @!P2 IMAD.IADD R0, R0, 0x1, -R5 ;  /* 0x000000010000a824 */ /* 0x000fe200078e0a05 */
[----:B------:R-:W-:Y:S02]  /*0160*/  @!P2 IADD3 R3, PT, PT, R3, 0x1, RZ ;  /* 0x000000010303a810 */ /* 0x000fe40007ffe0ff */
[----:B------:R-:W-:Y:S02]  /*0170*/  ISETP.NE.AND P2, PT, R6, RZ, PT ;  /* 0x000000ff0600720c */ /* 0x000fe40003f45270 */
[----:B------:R-:W-:Y:S02]  /*0180*/  ISETP.GE.U32.AND P0, PT, R0, R5, PT ;  /* 0x000000050000720c */ /* 0x000fe40003f06070 */
[----:B------:R-:W-:-:S04]  /*0190*/  LOP3.LUT R0, R9, R6, RZ, 0x3c, !PT ;  /* 0x0000000609007212 */ /* 0x000fc800078e3cff */
[----:B------:R-:W-:-:S07]  /*01a0*/  ISETP.GE.AND P1, PT, R0, RZ, PT ;  /* 0x000000ff0000720c */ /* 0x000fce0003f26270 */
[----:B------:R-:W-:-:S05]  /*01b0*/  @P0 VIADD R3, R3, 0x1 ;  /* 0x0000000103030836 */ /* 0x000fca0000000000 */
[----:B------:R-:W-:-:S05]  /*01c0*/  MOV R7, R3 ;  /* 0x0000000300077202 */ /* 0x000fca0000000f00 */
[----:B------:R-:W-:Y:S01]  /*01d0*/  @!P1 IMAD.MOV R7, RZ, RZ, -R7 ;  /* 0x000000ffff079224 */ /* 0x000fe200078e0a07 */
[----:B------:R-:W-:-:S04]  /*01e0*/  @!P2 LOP3.LUT R7, RZ, R6, RZ, 0x33, !PT ;  /* 0x00000006ff07a212 */ /* 0x000fc800078e33ff */
[----:B-1----:R-:W-:-:S04]  /*01f0*/  ISETP.GE.AND P0, PT, R7, UR4, PT ;  /* 0x0000000407007c0c */ /* 0x002fc8000bf06270 */
[----:B------:R-:W-:-:S13]  /*0200*/  ISETP.LT.OR P0, PT, R6, RZ, P0 ;  /* 0x000000ff0600720c */ /* 0x000fda0000701670 */
[----:B------:R-:W-:Y:S05]  /*0210*/  @P0 EXIT ;  /* 0x000000000000094d */ /* 0x000fea0003800000 */
[----:B------:R-:W0:Y:S01]  /*0220*/  LDC.64 R2, c[0x0][0x380] ;  /* 0x0000e000ff027b82 */ /* 0x000e220000000a00 */
[----:B------:R-:W1:Y:S07]  /*0230*/  LDCU.64 UR4, c[0x0][0x358] ;  /* 0x00006b00ff0477ac */ /* 0x000e6e0008000a00 */
[----:B------:R-:W2:Y:S01]  /*0240*/  LDC.64 R4, c[0x0][0x388] ;  /* 0x0000e200ff047b82 */ /* 0x000ea20000000a00 */
[----:B0-----:R-:W-:-:S07]  /*0250*/  IMAD.WIDE R2, R7, 0x4, R2 ;  /* 0x0000000407027825 */ /* 0x001fce00078e0202 */
[----:B------:R-:W0:Y:S01]  /*0260*/  LDC.64 R6, c[0x0][0x390] ;  /* 0x0000e400ff067b82 */ /* 0x000e220000000a00 */
[----:B-1----:R-:W3:Y:S01]  /*0270*/  LDG.E R2, desc[UR4][R2.64] ;  /* 0x0000000402027981 */ /* 0x002ee2000c1e1900 */
[----:B--2---:R-:W-:-:S06]  /*0280*/  IMAD.WIDE R4, R9, 0x4, R4 ;  /* 0x0000000409047825 */ /* 0x004fcc00078e0204 */
[----:B------:R-:W3:Y:S01]  /*0290*/  LDG.E R5, desc[UR4][R4.64] ;  /* 0x0000000404057981 */ /* 0x000ee2000c1e1900 */
[----:B0-----:R-:W-:-:S04]  /*02a0*/  IMAD.WIDE R6, R9, 0x4, R6 ;  /* 0x0000000409067825 */ /* 0x001fc800078e0206 */
[----:B---3--:R-:W-:-:S05]  /*02b0*/  FMUL R9, R2, R5 ;  /* 0x0000000502097220 */ /* 0x008fca0000400000 */
[----:B------:R-:W-:Y:S01]  /*02c0*/  STG.E desc[UR4][R6.64], R9 ;  /* 0x0000000906007986 */ /* 0x000fe2000c101904 */
[----:B------:R-:W-:Y:S05]  /*02d0*/  EXIT ;  /* 0x000000000000794d */ /* 0x000fea0003800000 */
.L_x_0:
[----:B------:R-:W-:-:S00]  /*02e0*/  BRA `(.L_x_0) ;  /* 0xfffffffc00fc7947 */ /* 0x000fc0000383ffff */
[----:B------:R-:W-:-:S00]  /*02f0*/  NOP ;  /* 0x0000000000007918 */ /* 0x000fc00000000000 */
        /* <DEDUP_REMOVED lines=8> */
.L_x_7:


//--------------------- .text._Z11mlp_forwardPfS_S_S_iii --------------------------
	.section	.text._Z11mlp_forwardPfS_S_S_iii,"ax",@progbits
	.align	128
        .global         _Z11mlp_forwardPfS_S_S_iii
        .type           _Z11mlp_forwardPfS_S_S_iii,@function
        .size           _Z11mlp_forwardPfS_S_S_iii,(.L_x_8 - _Z11mlp_forwardPfS_S_S_iii)
        .other          _Z11mlp_forwardPfS_S_S_iii,@"STO_CUDA_ENTRY STV_DEFAULT"
_Z11mlp_forwardPfS_S_S_iii:
.text._Z11mlp_forwardPfS_S_S_iii:
[----:B------:R-:W-:Y:S01]  /*0000*/  LDC R1, c[0x0][0x37c] ;  /* 0x0000df00ff017b82 */ /* 0x000fe20000000800 */
[----:B------:R-:W0:Y:S07]  /*0010*/  S2R R5, SR_TID.X ;  /* 0x0000000000057919 */ /* 0x000e2e0000002100 */
[----:B------:R-:W1:Y:S01]  /*0020*/  LDC R16, c[0x0][0x364] ;  /* 0x0000d900ff107b82 */ /* 0x000e620000000800 */
[----:B------:R-:W2:Y:S01]  /*0030*/  LDCU UR6, c[0x0][0x3a0] ;  /* 0x00007400ff0677ac */ /* 0x000ea20008000800 */
[----:B------:R-:W1:Y:S06]  /*0040*/  S2R R3, SR_TID.Y ;  /* 0x0000000000037919 */ /* 0x000e6c0000002200 */
[----:B------:R-:W0:Y:S08]  /*0050*/  S2UR UR5, SR_CTAID.X ;  /* 0x00000000000579c3 */ /* 0x000e300000002500 */
[----:B------:R-:W0:Y:S08]  /*0060*/  LDC R0, c[0x0][0x360] ;  /* 0x0000d800ff007b82 */ /* 0x000e300000000800 */
[----:B------:R-:W1:Y:S08]  /*0070*/  S2UR UR4, SR_CTAID.Y ;  /* 0x00000000000479c3 */ /* 0x000e700000002600 */
[----:B------:R-:W3:Y:S01]  /*0080*/  LDC R17, c[0x0][0x3a8] ;  /* 0x0000ea00ff117b82 */ /* 0x000ee20000000800 */
[----:B0-----:R-:W-:-:S02]  /*0090*/  IMAD R0, R0, UR5, R5 ;  /* 0x0000000500007c24 */ /* 0x001fc4000f8e0205 */
[----:B-1----:R-:W-:-:S03]  /*00a0*/  IMAD R16, R16, UR4, R3 ;  /* 0x0000000410107c24 */ /* 0x002fc6000f8e0203 */
[----:B---3--:R-:W-:-:S04]  /*00b0*/  ISETP.GE.AND P0, PT, R0, R17, PT ;  /* 0x000000110000720c */ /* 0x008fc80003f06270 */
[----:B--2---:R-:W-:-:S13]  /*00c0*/  ISETP.GE.OR P0, PT, R16, UR6, P0 ;  /* 0x0000000610007c0c */ /* 0x004fda0008706670 */
[----:B------:R-:W-:Y:S05]  /*00d0*/  @P0 EXIT ;  /* 0x000000000000094d */ /* 0x000fea0003800000 */
[----:B------:R-:W0:Y:S01]  /*00e0*/  LDC R19, c[0x0][0x3a4] ;  /* 0x0000e900ff137b82 */ /* 0x000e220000000800 */
[----:B------:R-:W1:Y:S01]  /*00f0*/  LDCU.64 UR4, c[0x0][0x358] ;  /* 0x00006b00ff0477ac */ /* 0x000e620008000a00 */
[----:B------:R-:W-:Y:S01]  /*0100*/  HFMA2 R24, -RZ, RZ, 0, 0 ;  /* 0x00000000ff187431 */ /* 0x000fe200000001ff */
[----:B0-----:R-:W-:-:S13]  /*0110*/  ISETP.GE.AND P0, PT, R19, 0x1, PT ;  /* 0x000000011300780c */ /* 0x001fda0003f06270 */
[----:B-1----:R-:W-:Y:S05]  /*0120*/  @!P0 BRA `(.L_x_1) ;  /* 0x0000000400e08947 */ /* 0x002fea0003800000 */
[C---:B------:R-:W-:Y:S01]  /*0130*/  ISETP.GE.U32.AND P1, PT, R19.reuse, 0x8, PT ;  /* 0x000000081300780c */ /* 0x040fe20003f26070 */
[----:B------:R-:W-:Y:S01]  /*0140*/  IMAD R20, R16, R19, RZ ;  /* 0x0000001310147224 */ /* 0x000fe200078e02ff */
[----:B------:R-:W-:Y:S02]  /*0150*/  LOP3.LUT R27, R19, 0x7, RZ, 0xc0, !PT ;  /* 0x00000007131b7812 */ /* 0x000fe400078ec0ff */
[----:B------:R-:W-:Y:S02]  /*0160*/  MOV R24, RZ ;  /* 0x000000ff00187202 */ /* 0x000fe40000000f00 */
[----:B------:R-:W-:Y:S02]  /*0170*/  ISETP.NE.AND P0, PT, R27, RZ, PT ;  /* 0x000000ff1b00720c */ /* 0x000fe40003f05270 */
[----:B------:R-:W-:-:S05]  /*0180*/  MOV R21, RZ ;  /* 0x000000ff00157202 */ /* 0x000fca0000000f00 */
[----:B------:R-:W-:Y:S06]  /*0190*/  @!P1 BRA `(.L_x_2) ;  /* 0x0000000000c49947 */ /* 0x000fec0003800000 */
[----:B------:R-:W0:Y:S01]  /*01a0*/  LDC.64 R2, c[0x0][0x380] ;  /* 0x0000e000ff027b82 */ /* 0x000e220000000a00 */
[----:B------:R-:W-:Y:S02]  /*01b0*/  LOP3.LUT R21, R19, 0x7ffffff8, RZ, 0xc0, !PT ;  /* 0x7ffffff813157812 */ /* 0x000fe400078ec0ff */
[----:B------:R-:W-:Y:S02]  /*01c0*/  MOV R24, RZ ;  /* 0x000000ff00187202 */ /* 0x000fe40000000f00 */
[----:B------:R-:W-:Y:S02]  /*01d0*/  MOV R18, R0 ;  /* 0x0000000000127202 */ /* 0x000fe40000000f00 */
[----:B------:R-:W-:Y:S01]  /*01e0*/  IADD3 R22, PT, PT, -R21, RZ, RZ ;  /* 0x000000ff15167210 */ /* 0x000fe20007ffe1ff */
[----:B0-----:R-:W-:-:S03]  /*01f0*/  IMAD.WIDE.U32 R2, R20, 0x4, R2 ;  /* 0x0000000414027825 */ /* 0x001fc600078e0002 */
[----:B------:R-:W-:-:S04]  /*0200*/  IADD3 R4, P1, PT, R2, 0x10, RZ ;  /* 0x0000001002047810 */ /* 0x000fc80007f3e0ff */
[----:B------:R-:W-:-:S09]  /*0210*/  IADD3.X R5, PT, PT, RZ, R3, RZ, P1, !PT ;  /* 0x00000003ff057210 */ /* 0x000fd20000ffe4ff */
.L_x_3:
[----:B------:R-:W0:Y:S01]  /*0220*/  LDC.64 R14, c[0x0][0x388] ;  /* 0x0000e200ff0e7b82 */ /* 0x000e220000000a00 */
[----:B------:R-:W-:Y:S02]  /*0230*/  MOV R2, R4 ;  /* 0x0000000400027202 */ /* 0x000fe40000000f00 */
[----:B------:R-:W-:-:S05]  /*0240*/  MOV R3, R5 ;  /* 0x0000000500037202 */ /* 0x000fca0000000f00 */
[----:B------:R-:W2:Y:S04]  /*0250*/  LDG.E R25, desc[UR4][R2.64+-0x10] ;  /* 0xfffff00402197981 */ /* 0x000ea8000c1e1900 */
[----:B------:R-:W3:Y:S04]  /*0260*/  LDG.E R23, desc[UR4][R2.64+-0xc] ;  /* 0xfffff40402177981 */ /* 0x000ee8000c1e1900 */
[----:B------:R-:W4:Y:S04]  /*0270*/  LDG.E R29, desc[UR4][R2.64+-0x8] ;  /* 0xfffff804021d7981 */ /* 0x000f28000c1e1900 */
[----:B------:R-:W5:Y:S01]  /*0280*/  LDG.E R28, desc[UR4][R2.64+-0x4] ;  /* 0xfffffc04021c7981 */ /* 0x000f62000c1e1900 */
[----:B0-----:R-:W-:-:S05]  /*0290*/  IMAD.WIDE R14, R18, 0x4, R14 ;  /* 0x00000004120e7825 */ /* 0x001fca00078e020e */
[----:B------:R0:W2:Y:S01]  /*02a0*/  LDG.E R26, desc[UR4][R14.64] ;  /* 0x000000040e1a7981 */ /* 0x0000a2000c1e1900 */
[----:B------:R-:W-:-:S04]  /*02b0*/  IMAD.WIDE R12, R17, 0x4, R14 ;  /* 0x00000004110c7825 */ /* 0x000fc800078e020e */
[C---:B------:R-:W-:Y:S02]  /*02c0*/  IMAD.WIDE R4, R17.reuse, 0x4, R12 ;  /* 0x0000000411047825 */ /* 0x040fe400078e020c */
[----:B------:R-:W3:Y:S02]  /*02d0*/  LDG.E R12, desc[UR4][R12.64] ;  /* 0x000000040c0c7981 */ /* 0x000ee4000c1e1900 */
[C---:B------:R-:W-:Y:S02]  /*02e0*/  IMAD.WIDE R8, R17.reuse, 0x4, R4 ;  /* 0x0000000411087825 */ /* 0x040fe400078e0204 */
[----:B------:R-:W4:Y:S02]  /*02f0*/  LDG.E R4, desc[UR4][R4.64] ;  /* 0x0000000404047981 */ /* 0x000f24000c1e1900 */
[C---:B------:R-:W-:Y:S02]  /*0300*/  IMAD.WIDE R6, R17.reuse, 0x4, R8 ;  /* 0x0000000411067825 */ /* 0x040fe400078e0208 */
[----:B------:R-:W5:Y:S02]  /*0310*/  LDG.E R8, desc[UR4][R8.64] ;  /* 0x0000000408087981 */ /* 0x000f64000c1e1900 */
[----:B------:R-:W-:-:S02]  /*0320*/  IMAD.WIDE R10, R17, 0x4, R6 ;  /* 0x00000004110a7825 */ /* 0x000fc400078e0206 */
[----:B------:R-:W5:Y:S04]  /*0330*/  LDG.E R5, desc[UR4][R2.64] ;  /* 0x0000000402057981 */ /* 0x000f68000c1e1900 */
[----:B------:R-:W5:Y:S01]  /*0340*/  LDG.E R6, desc[UR4][R6.64] ;  /* 0x0000000406067981 */ /* 0x000f62000c1e1900 */
[----:B0-----:R-:W-:-:S03]  /*0350*/  IMAD.WIDE R14, R17, 0x4, R10 ;  /* 0x00000004110e7825 */ /* 0x001fc600078e020a */
[----:B------:R-:W5:Y:S04]  /*0360*/  LDG.E R10, desc[UR4][R10.64] ;  /* 0x000000040a0a7981 */ /* 0x000f68000c1e1900 */
[----:B------:R-:W5:Y:S04]  /*0370*/  LDG.E R13, desc[UR4][R14.64] ;  /* 0x000000040e0d7981 */ /* 0x000f68000c1e1900 */
[----:B------:R-:W5:Y:S04]  /*0380*/  LDG.E R7, desc[UR4][R2.64+0x4] ;  /* 0x0000040402077981 */ /* 0x000f68000c1e1900 */
[----:B------:R-:W5:Y:S01]  /*0390*/  LDG.E R9, desc[UR4][R2.64+0xc] ;  /* 0x00000c0402097981 */ /* 0x000f62000c1e1900 */
[----:B--2---:R-:W-:Y:S01]  /*03a0*/  FFMA R26, R25, R26, R24 ;  /* 0x0000001a191a7223 */ /* 0x004fe20000000018 */
[----:B------:R-:W-:-:S02]  /*03b0*/  IMAD.WIDE R24, R17, 0x4, R14 ;  /* 0x0000000411187825 */ /* 0x000fc400078e020e */
[----:B------:R-:W2:Y:S04]  /*03c0*/  LDG.E R14, desc[UR4][R2.64+0x8] ;  /* 0x00000804020e7981 */ /* 0x000ea8000c1e1900 */
[----:B------:R-:W2:Y:S01]  /*03d0*/  LDG.E R24, desc[UR4][R24.64] ;  /* 0x0000000418187981 */ /* 0x000ea2000c1e1900 */
[----:B---3--:R-:W-:Y:S01]  /*03e0*/  FFMA R12, R23, R12, R26 ;  /* 0x0000000c170c7223 */ /* 0x008fe2000000001a */
[----:B------:R-:W-:-:S03]  /*03f0*/  IADD3 R22, PT, PT, R22, 0x8, RZ ;  /* 0x0000000816167810 */ /* 0x000fc60007ffe0ff */
[----:B----4-:R-:W-:Y:S01]  /*0400*/  FFMA R29, R29, R4, R12 ;  /* 0x000000041d1d7223 */ /* 0x010fe2000000000c */
[----:B------:R-:W-:-:S03]  /*0410*/  ISETP.NE.AND P1, PT, R22, RZ, PT ;  /* 0x000000ff1600720c */ /* 0x000fc60003f25270 */
[----:B-----5:R-:W-:Y:S01]  /*0420*/  FFMA R8, R28, R8, R29 ;  /* 0x000000081c087223 */ /* 0x020fe2000000001d */
[----:B------:R-:W-:-:S03]  /*0430*/  IADD3 R4, P2, PT, R2, 0x20, RZ ;  /* 0x0000002002047810 */ /* 0x000fc60007f5e0ff */
[----:B------:R-:W-:Y:S01]  /*0440*/  FFMA R6, R5, R6, R8 ;  /* 0x0000000605067223 */ /* 0x000fe20000000008 */
[----:B------:R-:W-:Y:S02]  /*0450*/  IADD3.X R5, PT, PT, RZ, R3, RZ, P2, !PT ;  /* 0x00000003ff057210 */ /* 0x000fe400017fe4ff */
[----:B------:R-:W-:Y:S01]  /*0460*/  LEA R18, R17, R18, 0x3 ;  /* 0x0000001211127211 */ /* 0x000fe200078e18ff */
[----:B------:R-:W-:-:S04]  /*0470*/  FFMA R7, R7, R10, R6 ;  /* 0x0000000a07077223 */ /* 0x000fc80000000006 */
[----:B--2---:R-:W-:-:S04]  /*0480*/  FFMA R14, R14, R13, R7 ;  /* 0x0000000d0e0e7223 */ /* 0x004fc80000000007 */
[----:B------:R-:W-:Y:S01]  /*0490*/  FFMA R24, R9, R24, R14 ;  /* 0x0000001809187223 */ /* 0x000fe2000000000e */
[----:B------:R-:W-:Y:S06]  /*04a0*/  @P1 BRA `(.L_x_3) ;  /* 0xfffffffc005c1947 */ /* 0x000fec000383ffff */
.L_x_2:
[----:B------:R-:W-:Y:S05]  /*04b0*/  @!P0 BRA `(.L_x_1) ;  /* 0x0000000000fc8947 */ /* 0x000fea0003800000 */
[----:B------:R-:W-:Y:S02]  /*04c0*/  ISETP.GE.U32.AND P1, PT, R27, 0x4, PT ;  /* 0x000000041b00780c */ /* 0x000fe40003f26070 */
[----:B------:R-:W-:-:S04]  /*04d0*/  LOP3.LUT R14, R19, 0x3, RZ, 0xc0, !PT ;  /* 0x00000003130e7812 */ /* 0x000fc800078ec0ff */
[----:B------:R-:W-:-:S07]  /*04e0*/  ISETP.NE.AND P0, PT, R14, RZ, PT ;  /* 0x000000ff0e00720c */ /* 0x000fce0003f05270 */
[----:B------:R-:W-:Y:S06]  /*04f0*/  @!P1 BRA `(.L_x_4) ;  /* 0x00000000006c9947 */ /* 0x000fec0003800000 */
[----:B------:R-:W0:Y:S01]  /*0500*/  LDC.64 R4, c[0x0][0x388] ;  /* 0x0000e200ff047b82 */ /* 0x000e220000000a00 */
[----:B------:R-:W1:Y:S01]  /*0510*/  LDCU.64 UR6, c[0x0][0x380] ;  /* 0x00007000ff0677ac */ /* 0x000e620008000a00 */
[----:B------:R-:W-:Y:S01]  /*0520*/  IMAD R7, R21, R17, R0 ;  /* 0x0000001115077224 */ /* 0x000fe200078e0200 */
[CC--:B------:R-:W-:Y:S02]  /*0530*/  IADD3 R3, PT, PT, R20.reuse, R21.reuse, RZ ;  /* 0x0000001514037210 */ /* 0x0c0fe40007ffe0ff */
[----:B------:R-:W-:-:S03]  /*0540*/  IADD3 R8, P1, PT, R20, R21, RZ ;  /* 0x0000001514087210 */ /* 0x000fc60007f3e0ff */
[----:B------:R-:W2:Y:S01]  /*0550*/  LDC.64 R12, c[0x0][0x380] ;  /* 0x0000e000ff0c7b82 */ /* 0x000ea20000000a00 */
[----:B0-----:R-:W-:-:S04]  /*0560*/  IMAD.WIDE R4, R7, 0x4, R4 ;  /* 0x0000000407047825 */ /* 0x001fc800078e0204 */
[----:B------:R-:W-:Y:S02]  /*0570*/  IMAD.WIDE R6, R17, 0x4, R4 ;  /* 0x0000000411067825 */ /* 0x000fe400078e0204 */
[----:B------:R-:W3:Y:S02]  /*0580*/  LDG.E R4, desc[UR4][R4.64] ;  /* 0x0000000404047981 */ /* 0x000ee4000c1e1900 */
[----:B--2---:R-:W-:Y:S01]  /*0590*/  IMAD.WIDE.U32 R12, R3, 0x4, R12 ;  /* 0x00000004030c7825 */ /* 0x004fe200078e000c */
[----:B------:R-:W-:Y:S02]  /*05a0*/  IADD3.X R3, PT, PT, RZ, RZ, RZ, P1, !PT ;  /* 0x000000ffff037210 */ /* 0x000fe40000ffe4ff */
[----:B-1----:R-:W-:-:S03]  /*05b0*/  LEA R2, P1, R8, UR6, 0x2 ;  /* 0x0000000608027c11 */ /* 0x002fc6000f8210ff */
[----:B------:R-:W3:Y:S01]  /*05c0*/  LDG.E R13, desc[UR4][R12.64] ;  /* 0x000000040c0d7981 */ /* 0x000ee2000c1e1900 */
[----:B------:R-:W-:Y:S01]  /*05d0*/  LEA.HI.X R3, R8, UR7, R3, 0x2, P1 ;  /* 0x0000000708037c11 */ /* 0x000fe200088f1403 */
[C---:B------:R-:W-:Y:S02]  /*05e0*/  IMAD.WIDE R8, R17.reuse, 0x4, R6 ;  /* 0x0000000411087825 */ /* 0x040fe400078e0206 */
[----:B------:R-:W2:Y:S04]  /*05f0*/  LDG.E R6, desc[UR4][R6.64] ;  /* 0x0000000406067981 */ /* 0x000ea8000c1e1900 */
[----:B------:R-:W2:Y:S01]  /*0600*/  LDG.E R15, desc[UR4][R2.64+0x4] ;  /* 0x00000404020f7981 */ /* 0x000ea2000c1e1900 */
[----:B------:R-:W-:-:S03]  /*0610*/  IMAD.WIDE R10, R17, 0x4, R8 ;  /* 0x00000004110a7825 */ /* 0x000fc600078e0208 */
[----:B------:R-:W4:Y:S04]  /*0620*/  LDG.E R22, desc[UR4][R8.64] ;  /* 0x0000000408167981 */ /* 0x000f28000c1e1900 */
[----:B------:R-:W4:Y:S04]  /*0630*/  LDG.E R18, desc[UR4][R2.64+0x8] ;  /* 0x0000080402127981 */ /* 0x000f28000c1e1900 */
[----:B------:R-:W5:Y:S04]  /*0640*/  LDG.E R26, desc[UR4][R2.64+0xc] ;  /* 0x00000c04021a7981 */ /* 0x000f68000c1e1900 */
[----:B------:R-:W5:Y:S01]  /*0650*/  LDG.E R10, desc[UR4][R10.64] ;  /* 0x000000040a0a7981 */ /* 0x000f62000c1e1900 */
[----:B------:R-:W-:Y:S01]  /*0660*/  IADD3 R21, PT, PT, R21, 0x4, RZ ;  /* 0x0000000415157810 */ /* 0x000fe20007ffe0ff */
[----:B---3--:R-:W-:-:S04]  /*0670*/  FFMA R24, R13, R4, R24 ;  /* 0x000000040d187223 */ /* 0x008fc80000000018 */
[----:B--2---:R-:W-:-:S04]  /*0680*/  FFMA R15, R15, R6, R24 ;  /* 0x000000060f0f7223 */ /* 0x004fc80000000018 */
[----:B----4-:R-:W-:-:S04]  /*0690*/  FFMA R15, R18, R22, R15 ;  /* 0x00000016120f7223 */ /* 0x010fc8000000000f */
[----:B-----5:R-:W-:-:S07]  /*06a0*/  FFMA R24, R26, R10, R15 ;  /* 0x0000000a1a187223 */ /* 0x020fce000000000f */
.L_x_4:
[----:B------:R-:W-:Y:S05]  /*06b0*/  @!P0 BRA `(.L_x_1) ;  /* 0x00000000007c8947 */ /* 0x000fea0003800000 */
[----:B------:R-:W-:Y:S01]  /*06c0*/  ISETP.NE.AND P1, PT, R14, 0x1, PT ;  /* 0x000000010e00780c */ /* 0x000fe20003f25270 */
[----:B------:R-:W0:Y:S01]  /*06d0*/  LDC.64 R10, c[0x0][0x380] ;  /* 0x0000e000ff0a7b82 */ /* 0x000e220000000a00 */
[----:B------:R-:W-:-:S04]  /*06e0*/  LOP3.LUT R19, R19, 0x1, RZ, 0xc0, !PT ;  /* 0x0000000113137812 */ /* 0x000fc800078ec0ff */
[----:B------:R-:W-:-:S03]  /*06f0*/  ISETP.NE.U32.AND P0, PT, R19, 0x1, PT ;  /* 0x000000011300780c */ /* 0x000fc60003f05070 */
[----:B------:R-:W1:Y:S04]  /*0700*/  LDC.64 R8, c[0x0][0x388] ;  /* 0x0000e200ff087b82 */ /* 0x000e680000000a00 */
[CC--:B------:R-:W-:Y:S02]  /*0710*/  @P1 IADD3 R13, PT, PT, R20.reuse, R21.reuse, RZ ;  /* 0x00000015140d1210 */ /* 0x0c0fe40007ffe0ff */
[----:B------:R-:W-:Y:S02]  /*0720*/  @P1 IADD3 R12, P2, PT, R20, R21, RZ ;  /* 0x00000015140c1210 */ /* 0x000fe40007f5e0ff */
[----:B------:R-:W2:Y:S02]  /*0730*/  @P1 LDC.64 R2, c[0x0][0x380] ;  /* 0x0000e000ff021b82 */ /* 0x000ea40000000a00 */
[----:B------:R-:W-:-:S06]  /*0740*/  @P1 IADD3.X R14, PT, PT, RZ, RZ, RZ, P2, !PT ;  /* 0x000000ffff0e1210 */ /* 0x000fcc00017fe4ff */
[----:B------:R-:W3:Y:S01]  /*0750*/  LDC.64 R4, c[0x0][0x380] ;  /* 0x0000e000ff047b82 */ /* 0x000ee20000000a00 */
[----:B0-----:R-:W-:-:S04]  /*0760*/  @P1 IMAD.WIDE.U32 R10, R13, 0x4, R10 ;  /* 0x000000040d0a1825 */ /* 0x001fc800078e000a */
[C---:B------:R-:W-:Y:S01]  /*0770*/  @P1 IMAD R13, R21.reuse, R17, R0 ;  /* 0x00000011150d1224 */ /* 0x040fe200078e0200 */
[----:B------:R-:W-:Y:S01]  /*0780*/  @P1 IADD3 R21, PT, PT, R21, 0x2, RZ ;  /* 0x0000000215151810 */ /* 0x000fe20007ffe0ff */
[----:B------:R-:W4:Y:S01]  /*0790*/  @P1 LDG.E R11, desc[UR4][R10.64] ;  /* 0x000000040a0b1981 */ /* 0x000f22000c1e1900 */
[----:B------:R-:W0:Y:S01]  /*07a0*/  LDC.64 R6, c[0x0][0x388] ;  /* 0x0000e200ff067b82 */ /* 0x000e220000000a00 */
[----:B-1----:R-:W-:Y:S01]  /*07b0*/  @P1 IMAD.WIDE R8, R13, 0x4, R8 ;  /* 0x000000040d081825 */ /* 0x002fe200078e0208 */
[----:B------:R-:W-:Y:S02]  /*07c0*/  @!P0 IADD3 R15, PT, PT, R20, R21, RZ ;  /* 0x00000015140f8210 */ /* 0x000fe40007ffe0ff */
[----:B--2---:R-:W-:Y:S01]  /*07d0*/  @P1 LEA R2, P2, R12, R2, 0x2 ;  /* 0x000000020c021211 */ /* 0x004fe200078410ff */
[----:B------:R-:W-:-:S03]  /*07e0*/  @!P0 IMAD R21, R21, R17, R0 ;  /* 0x0000001115158224 */ /* 0x000fc600078e0200 */
[----:B------:R-:W-:Y:S01]  /*07f0*/  @P1 LEA.HI.X R3, R12, R3, R14, 0x2, P2 ;  /* 0x000000030c031211 */ /* 0x000fe200010f140e */
[----:B------:R-:W-:Y:S01]  /*0800*/  @P1 IMAD.WIDE R12, R17, 0x4, R8 ;  /* 0x00000004110c1825 */ /* 0x000fe200078e0208 */
[----:B------:R-:W4:Y:S03]  /*0810*/  @P1 LDG.E R14, desc[UR4][R8.64] ;  /* 0x00000004080e1981 */ /* 0x000f26000c1e1900 */
[----:B---3--:R-:W-:Y:S01]  /*0820*/  @!P0 IMAD.WIDE.U32 R4, R15, 0x4, R4 ;  /* 0x000000040f048825 */ /* 0x008fe200078e0004 */
[----:B------:R-:W2:Y:S04]  /*0830*/  @P1 LDG.E R2, desc[UR4][R2.64+0x4] ;  /* 0x0000040402021981 */ /* 0x000ea8000c1e1900 */
[----:B------:R-:W2:Y:S01]  /*0840*/  @P1 LDG.E R12, desc[UR4][R12.64] ;  /* 0x000000040c0c1981 */ /* 0x000ea2000c1e1900 */
[----:B0-----:R-:W-:-:S03]  /*0850*/  @!P0 IMAD.WIDE R6, R21, 0x4, R6 ;  /* 0x0000000415068825 */ /* 0x001fc600078e0206 */
[----:B------:R-:W3:Y:S04]  /*0860*/  @!P0 LDG.E R5, desc[UR4][R4.64] ;  /* 0x0000000404058981 */ /* 0x000ee8000c1e1900 */
[----:B------:R-:W3:Y:S01]  /*0870*/  @!P0 LDG.E R6, desc[UR4][R6.64] ;  /* 0x0000000406068981 */ /* 0x000ee2000c1e1900 */
[----:B----4-:R-:W-:-:S04]  /*0880*/  @P1 FFMA R11, R11, R14, R24 ;  /* 0x0000000e0b0b1223 */ /* 0x010fc80000000018 */
[----:B--2---:R-:W-:-:S04]  /*0890*/  @P1 FFMA R24, R2, R12, R11 ;  /* 0x0000000c02181223 */ /* 0x004fc8000000000b */
[----:B---3--:R-:W-:-:S07]  /*08a0*/  @!P0 FFMA R24, R5, R6, R24 ;  /* 0x0000000605188223 */ /* 0x008fce0000000018 */
.L_x_1:
[----:B------:R-:W0:Y:S08]  /*08b0*/  LDC.64 R2, c[0x0][0x390] ;  /* 0x0000e400ff027b82 */ /* 0x000e300000000a00 */
[----:B------:R-:W1:Y:S01]  /*08c0*/  LDC.64 R4, c[0x0][0x398] ;  /* 0x0000e600ff047b82 */ /* 0x000e620000000a00 */
[----:B0-----:R-:W-:-:S06]  /*08d0*/  IMAD.WIDE R2, R0, 0x4, R2 ;  /* 0x0000000400027825 */ /* 0x001fcc00078e0202 */
[----:B------:R-:W2:Y:S01]  /*08e0*/  LDG.E R3, desc[UR4][R2.64] ;  /* 0x0000000402037981 */ /* 0x000ea2000c1e1900 */
[----:B------:R-:W-:-:S04]  /*08f0*/  IMAD R17, R16, R17, R0 ;  /* 0x0000001110117224 */ /* 0x000fc800078e0200 */
[----:B-1----:R-:W-:-:S04]  /*0900*/  IMAD.WIDE R4, R17, 0x4, R4 ;  /* 0x0000000411047825 */ /* 0x002fc800078e0204 */
[----:B--2---:R-:W-:-:S05]  /*0910*/  FADD R24, R3, R24 ;  /* 0x0000001803187221 */ /* 0x004fca0000000000 */
[----:B------:R-:W-:-:S05]  /*0920*/  FMNMX R7, RZ, R24, !PT ;  /* 0x00000018ff077209 */ /* 0x000fca0007800000 */
[----:B------:R-:W-:Y:S01]  /*0930*/  STG.E desc[UR4][R4.64], R7 ;  /* 0x0000000704007986 */ /* 0x000fe2000c101904 */
[----:B------:R-:W-:Y:S05]  /*0940*/  EXIT ;  /* 0x000000000000794d */ /* 0x000fea0003800000 */
.L_x_5:
        /* <DEDUP_REMOVED lines=11> */
.L_x_8:


//--------------------- .text._Z11add_tensorsPfS_S_i --------------------------
	.section	.text._Z11add_tensorsPfS_S_i,"ax",@progbits
	.align	128
        .global         _Z11add_tensorsPfS_S_i
        .type           _Z11add_tensorsPfS_S_i,@function
        .size           _Z11add_tensorsPfS_S_i,(.L_x_9 - _Z11add_tensorsPfS_S_i)
        .other          _Z11add_tensorsPfS_S_i,@"STO_CUDA_ENTRY STV_DEFAULT"
_Z11add_tensorsPfS_S_i:
.text._Z11add_tensorsPfS_S_i:
[----:B------:R-:W-:Y:S01]  /*0000*/  LDC R1, c[0x0][0x37c] ;  /* 0x0000df00ff017b82 */ /* 0x000fe20000000800 */
[----:B------:R-:W0:Y:S07]  /*0010*/  S2R R0, SR_TID.X ;  /* 0x0000000000007919 */ /* 0x000e2e0000002100 */
[----:B------:R-:W0:Y:S01]  /*0020*/  S2UR UR4, SR_CTAID.X ;  /* 0x00000000000479c3 */ /* 0x000e220000002500 */
[----:B------:R-:W1:Y:S07]  /*0030*/  LDCU UR5, c[0x0][0x398] ;  /* 0x00007300ff0577ac */ /* 0x000e6e0008000800 */
[----:B------:R-:W0:Y:S02]  /*0040*/  LDC R9, c[0x0][0x360] ;  /* 0x0000d800ff097b82 */ /* 0x000e240000000800 */
[----:B0-----:R-:W-:-:S05]  /*0050*/  IMAD R9, R9, UR4, R0 ;  /* 0x0000000409097c24 */ /* 0x001fca000f8e0200 */
[----:B-1----:R-:W-:-:S13]  /*0060*/  ISETP.GE.AND P0, PT, R9, UR5, PT ;  /* 0x0000000509007c0c */ /* 0x002fda000bf06270 */
[----:B------:R-:W-:Y:S05]  /*0070*/  @P0 EXIT ;  /* 0x000000000000094d */ /* 0x000fea0003800000 */
[----:B------:R-:W0:Y:S01]  /*0080*/  LDC.64 R2, c[0x0][0x380] ;  /* 0x0000e000ff027b82 */ /* 0x000e220000000a00 */
[----:B------:R-:W1:Y:S07]  /*0090*/  LDCU.64 UR4, c[0x0][0x358] ;  /* 0x00006b00ff0477ac */ /* 0x000e6e0008000a00 */
[----:B------:R-:W2:Y:S08]  /*00a0*/  LDC.64 R4, c[0x0][0x388] ;  /* 0x0000e200ff047b82 */ /* 0x000eb00000000a00 */
[----:B------:R-:W3:Y:S01]  /*00b0*/  LDC.64 R6, c[0x0][0x390] ;  /* 0x0000e400ff067b82 */ /* 0x000ee20000000a00 */
[----:B0-----:R-:W-:-:S06]  /*00c0*/  IMAD.WIDE R2, R9, 0x4, R2 ;  /* 0x0000000409027825 */ /* 0x001fcc00078e0202 */
[----:B-1----:R-:W4:Y:S01]  /*00d0*/  LDG.E R2, desc[UR4][R2.64] ;  /* 0x0000000402027981 */ /* 0x002f22000c1e1900 */
[----:B--2---:R-:W-:-:S06]  /*00e0*/  IMAD.WIDE R4, R9, 0x4, R4 ;  /* 0x0000000409047825 */ /* 0x004fcc00078e0204 */
[----:B------:R-:W4:Y:S01]  /*00f0*/  LDG.E R5, desc[UR4][R4.64] ;  /* 0x0000000404057981 */ /* 0x000f22000c1e1900 */
[----:B---3--:R-:W-:-:S04]  /*0100*/  IMAD.WIDE R6, R9, 0x4, R6 ;  /* 0x0000000409067825 */ /* 0x008fc800078e0206 */
[----:B----4-:R-:W-:-:S05]  /*0110*/  FADD R9, R2, R5 ;  /* 0x0000000502097221 */ /* 0x010fca0000000000 */
[----:B------:R-:W-:Y:S01]  /*0120*/  STG.E desc[UR4][R6.64], R9 ;  /* 0x0000000906007986 */ /* 0x000fe2000c101904 */
[----:B------:R-:W-:Y:S05]  /*0130*/  EXIT ;  /* 0x000000000000794d */ /* 0x000fea0003800000 */
.L_x_6:
        /* <DEDUP_REMOVED lines=12> */
.L_x_9:


//--------------------- .nv.shared.reserved.0     --------------------------
	.section	.nv.shared.reserved.0,"aw",@nobits
	.weak		__nv_reservedSMEM_offset_0_alias
	.size		__nv_reservedSMEM_offset_0_alias, 0, 64
	.other		__nv_reservedSMEM_offset_0_alias,@"STO_CUDA_RESERVED_SHARED STV_DEFAULT"
__nv_reservedSMEM_offset_0_alias:
	.zero		0
	.zero		64


//--------------------- .nv.constant0._Z15apply_attentionPfS_S_ii --------------------------
	.section	.nv.constant0._Z15apply_attentionPfS_S_ii,"a",@progbits
	.sectionflags	@""
	.align	4
.nv.constant0._Z15apply_attentionPfS_S_ii:
	.zero		928


//--------------------- .nv.constant0._Z11mlp_forwardPfS_S_S_iii --------------------------
	.section	.nv.constant0._Z11mlp_forwardPfS_S_S_iii,"a",@progbits
	.sectionflags	@""
	.align	4
.nv.constant0._Z11mlp_forwardPfS_S_S_iii:
	.zero		940


//--------------------- .nv.constant0._Z11add_tensorsPfS_S_i --------------------------
	.section	.nv.constant0._Z11add_tensorsPfS_S_i,"a",@progbits
	.sectionflags	@""
	.align	4
.nv.constant0._Z11add_tensorsPfS_S_i:
	.zero		924


//--------------------- SYMBOLS --------------------------

	.type		.nv.reservedSmem.offset0,@object
	.size		.nv.reservedSmem.offset0,0x4
